//
// Generated by NVIDIA NVVM Compiler
//
// Compiler Build ID: CL-36424714
// Cuda compilation tools, release 13.0, V13.0.88
// Based on NVVM 20.0.0
//

.version 9.0
.target sm_100
.address_size 64

	// .globl	_Z15ComputeThreeSumiPiS_
// _ZZ15ComputeThreeSumiPiS_E6s_data has been demoted

.visible .entry _Z15ComputeThreeSumiPiS_(
	.param .u32 _Z15ComputeThreeSumiPiS__param_0,
	.param .u64 .ptr .align 1 _Z15ComputeThreeSumiPiS__param_1,
	.param .u64 .ptr .align 1 _Z15ComputeThreeSumiPiS__param_2
)
{
	.reg .pred 	%p<7>;
	.reg .b32 	%r<20>;
	.reg .b64 	%rd<11>;
	// demoted variable
	.shared .align 4 .b8 _ZZ15ComputeThreeSumiPiS_E6s_data[2056];
	ld.param.u32 	%r4, [_Z15ComputeThreeSumiPiS__param_0];
	ld.param.u64 	%rd4, [_Z15ComputeThreeSumiPiS__param_1];
	ld.param.u64 	%rd3, [_Z15ComputeThreeSumiPiS__param_2];
	cvta.to.global.u64 	%rd1, %rd4;
	mov.u32 	%r1, %ntid.x;
	mov.u32 	%r5, %ctaid.x;
	mov.u32 	%r2, %tid.x;
	mad.lo.s32 	%r3, %r1, %r5, %r2;
	setp.ne.s32 	%p1, %r2, 0;
	setp.lt.s32 	%p2, %r3, 1;
	mul.wide.s32 	%rd5, %r3, 4;
	add.s64 	%rd2, %rd1, %rd5;
	or.pred  	%p3, %p1, %p2;
	@%p3 bra 	$L__BB0_2;
	add.s32 	%r9, %r3, -1;
	mul.wide.u32 	%rd6, %r9, 4;
	add.s64 	%rd7, %rd1, %rd6;
	ld.global.u32 	%r10, [%rd7];
	st.shared.u32 	[_ZZ15ComputeThreeSumiPiS_E6s_data], %r10;
	bra.uni 	$L__BB0_4;
$L__BB0_2:
	add.s32 	%r6, %r1, -1;
	setp.ne.s32 	%p4, %r2, %r6;
	add.s32 	%r7, %r3, 1;
	setp.ge.s32 	%p5, %r7, %r4;
	or.pred  	%p6, %p4, %p5;
	@%p6 bra 	$L__BB0_4;
	ld.global.u32 	%r8, [%rd2+4];
	st.shared.u32 	[_ZZ15ComputeThreeSumiPiS_E6s_data+2052], %r8;
$L__BB0_4:
	cvta.to.global.u64 	%rd8, %rd3;
	ld.global.u32 	%r11, [%rd2];
	shl.b32 	%r12, %r2, 2;
	mov.u32 	%r13, _ZZ15ComputeThreeSumiPiS_E6s_data;
	add.s32 	%r14, %r13, %r12;
	st.shared.u32 	[%r14+4], %r11;
	bar.sync 	0;
	ld.shared.u32 	%r15, [%r14];
	ld.shared.u32 	%r16, [%r14+4];
	add.s32 	%r17, %r16, %r15;
	ld.shared.u32 	%r18, [%r14+8];
	add.s32 	%r19, %r17, %r18;
	add.s64 	%rd10, %rd8, %rd5;
	st.global.u32 	[%rd10], %r19;
	ret;

}


// ===== COMPILED SASS (sm_100) =====

	.target	sm_100

	.elftype	@"ET_EXEC"


//--------------------- .note.nv.tkinfo           --------------------------
	.section	.note.nv.tkinfo,"",@"SHT_NOTE"
	.sectionflags	@"SHF_NOTE_NV_TKINFO"
	.tkinfo
        /*0018*/ 	.word	0x00000002
        /*0030*/ 	.string	""
        /*0030*/ 	.string	"ptxas"
        /*0030*/ 	.string	"Cuda compilation tools, release 13.0, V13.0.88"
        /*0030*/ 	.string	"Build cuda_13.0.r13.0/compiler.36424714_0"
        /*0030*/ 	.string	"-arch sm_100 -m 64 "



//--------------------- .note.nv.cuinfo           --------------------------
	.section	.note.nv.cuinfo,"",@"SHT_NOTE"
	.sectionflags	@"SHF_NOTE_NV_CUINFO"
        /*0018*/ 	.short	0x0002
        /*001a*/ 	.short	0x0064
        /*001c*/ 	.short	0x0082
	.zero		2


//--------------------- .nv.info                  --------------------------
	.section	.nv.info,"",@"SHT_CUDA_INFO"
	.align	4


	//----- nvinfo : EIATTR_REGCOUNT
	.align		4
        /*0000*/ 	.byte	0x04, 0x2f
        /*0002*/ 	.short	(.L_1 - .L_0)
	.align		4
.L_0:
        /*0004*/ 	.word	index@(_Z15ComputeThreeSumiPiS_)
        /*0008*/ 	.word	0x0000000e


	//----- nvinfo : EIATTR_FRAME_SIZE
	.align		4
.L_1:
        /*000c*/ 	.byte	0x04, 0x11
        /*000e*/ 	.short	(.L_3 - .L_2)
	.align		4
.L_2:
        /*0010*/ 	.word	index@(_Z15ComputeThreeSumiPiS_)
        /*0014*/ 	.word	0x00000000


	//----- nvinfo : EIATTR_MIN_STACK_SIZE
	.align		4
.L_3:
        /*0018*/ 	.byte	0x04, 0x12
        /*001a*/ 	.short	(.L_5 - .L_4)
	.align		4
.L_4:
        /*001c*/ 	.word	index@(_Z15ComputeThreeSumiPiS_)
        /*0020*/ 	.word	0x00000000
.L_5:


//--------------------- .nv.compat                --------------------------
	.section	.nv.compat,"",@"SHT_CUDA_COMPAT_INFO"
	.align	4
        /*0000*/ 	.byte	0x02, 0x09, 0x00, 0x00, 0x02, 0x02, 0x01, 0x00, 0x02, 0x05, 0x05, 0x00, 0x03, 0x07, 0x01, 0x01
        /*0010*/ 	.byte	0x02, 0x03, 0x00, 0x00, 0x02, 0x06, 0x01, 0x00, 0x04, 0x0b, 0x08, 0x00, 0x09, 0x00, 0x00, 0x00
        /*0020*/ 	.byte	0x00, 0x00, 0x00, 0x00


//--------------------- .nv.info._Z15ComputeThreeSumiPiS_ --------------------------
	.section	.nv.info._Z15ComputeThreeSumiPiS_,"",@"SHT_CUDA_INFO"
	.sectionflags	@""
	.align	4


	//----- nvinfo : EIATTR_CUDA_API_VERSION
	.align		4
        /*0000*/ 	.byte	0x04, 0x37
        /*0002*/ 	.short	(.L_7 - .L_6)
.L_6:
        /*0004*/ 	.word	0x00000082


	//----- nvinfo : EIATTR_KPARAM_INFO
	.align		4
.L_7:
        /*0008*/ 	.byte	0x04, 0x17
        /*000a*/ 	.short	(.L_9 - .L_8)
.L_8:
        /*000c*/ 	.word	0x00000000
        /*0010*/ 	.short	0x0002
        /*0012*/ 	.short	0x0010
        /*0014*/ 	.byte	0x00, 0xf5, 0x21, 0x00


	//----- nvinfo : EIATTR_KPARAM_INFO
	.align		4
.L_9:
        /*0018*/ 	.byte	0x04, 0x17
        /*001a*/ 	.short	(.L_11 - .L_10)
.L_10:
        /*001c*/ 	.word	0x00000000
        /*0020*/ 	.short	0x0001
        /*0022*/ 	.short	0x0008
        /*0024*/ 	.byte	0x00, 0xf5, 0x21, 0x00


	//----- nvinfo : EIATTR_KPARAM_INFO
	.align		4
.L_11:
        /*0028*/ 	.byte	0x04, 0x17
        /*002a*/ 	.short	(.L_13 - .L_12)
.L_12:
        /*002c*/ 	.word	0x00000000
        /*0030*/ 	.short	0x0000
        /*0032*/ 	.short	0x0000
        /*0034*/ 	.byte	0x00, 0xf0, 0x11, 0x00


	//----- nvinfo : EIATTR_SPARSE_MMA_MASK
	.align		4
.L_13:
        /*0038*/ 	.byte	0x03, 0x50
        /*003a*/ 	.short	0x0000


	//----- nvinfo : EIATTR_MAXREG_COUNT
	.align		4
        /*003c*/ 	.byte	0x03, 0x1b
        /*003e*/ 	.short	0x00ff


	//----- nvinfo : EIATTR_NUM_BARRIERS
	.align		4
        /*0040*/ 	.byte	0x02, 0x4c
        /*0042*/ 	.byte	0x01
	.zero		1


	//----- nvinfo : EIATTR_MERCURY_ISA_VERSION
	.align		4
        /*0044*/ 	.byte	0x03, 0x5f
        /*0046*/ 	.short	0x0101


	//----- nvinfo : EIATTR_VRC_CTA_INIT_COUNT
	.align		4
        /*0048*/ 	.byte	0x02, 0x4a
	.zero		1
	.zero		1


	//----- nvinfo : EIATTR_EXIT_INSTR_OFFSETS
	.align		4
        /*004c*/ 	.byte	0x04, 0x1c
        /*004e*/ 	.short	(.L_15 - .L_14)


	//   ....[0]....
.L_14:
        /*0050*/ 	.word	0x000002e0


	//----- nvinfo : EIATTR_CRS_STACK_SIZE
	.align		4
.L_15:
        /*0054*/ 	.byte	0x04, 0x1e
        /*0056*/ 	.short	(.L_17 - .L_16)
.L_16:
        /*0058*/ 	.word	0x00000000


	//----- nvinfo : EIATTR_CBANK_PARAM_SIZE
	.align		4
.L_17:
        /*005c*/ 	.byte	0x03, 0x19
        /*005e*/ 	.short	0x0018


	//----- nvinfo : EIATTR_PARAM_CBANK
	.align		4
        /*0060*/ 	.byte	0x04, 0x0a
        /*0062*/ 	.short	(.L_19 - .L_18)
	.align		4
.L_18:
        /*0064*/ 	.word	index@(.nv.constant0._Z15ComputeThreeSumiPiS_)
        /*0068*/ 	.short	0x0380
        /*006a*/ 	.short	0x0018


	//----- nvinfo : EIATTR_SW_WAR
	.align		4
.L_19:
        /*006c*/ 	.byte	0x04, 0x36
        /*006e*/ 	.short	(.L_21 - .L_20)
.L_20:
        /*0070*/ 	.word	0x00000008
.L_21:


//--------------------- .nv.callgraph             --------------------------
	.section	.nv.callgraph,"",@"SHT_CUDA_CALLGRAPH"
	.align	4
	.sectionentsize	8
	.align		4
        /*0000*/ 	.word	0x00000000
	.align		4
        /*0004*/ 	.word	0xffffffff
	.align		4
        /*0008*/ 	.word	0x00000000
	.align		4
        /*000c*/ 	.word	0xfffffffe
	.align		4
        /*0010*/ 	.word	0x00000000
	.align		4
        /*0014*/ 	.word	0xfffffffd
	.align		4
        /*0018*/ 	.word	0x00000000
	.align		4
        /*001c*/ 	.word	0xfffffffc


//--------------------- .text._Z15ComputeThreeSumiPiS_ --------------------------
	.section	.text._Z15ComputeThreeSumiPiS_,"ax",@progbits
	.align	128
        .global         _Z15ComputeThreeSumiPiS_
        .type           _Z15ComputeThreeSumiPiS_,@function
        .size           _Z15ComputeThreeSumiPiS_,(.L_x_4 - _Z15ComputeThreeSumiPiS_)
        .other          _Z15ComputeThreeSumiPiS_,@"STO_CUDA_ENTRY STV_DEFAULT"
_Z15ComputeThreeSumiPiS_:
.text._Z15ComputeThreeSumiPiS_:
[----:B------:R-:W-:Y:S01]  /*0000*/  LDC R1, c[0x0][0x37c] ;  /* 0x0000df00ff017b82 */ /* 0x000fe20000000800 */
[----:B------:R-:W0:Y:S01]  /*0010*/  S2R R7, SR_CTAID.X ;  /* 0x0000000000077919 */ /* 0x000e220000002500 */
[----:B------:R-:W0:Y:S06]  /*0020*/  LDCU UR8, c[0x0][0x360] ;  /* 0x00006c00ff0877ac */ /* 0x000e2c0008000800 */
[----:B------:R-:W1:Y:S01]  /*0030*/  LDC.64 R4, c[0x0][0x388] ;  /* 0x0000e200ff047b82 */ /* 0x000e620000000a00 */
[----:B------:R-:W-:Y:S01]  /*0040*/  BSSY.RECONVERGENT B0, `(.L_x_0) ;  /* 0x000001b000007945 */ /* 0x000fe20003800200 */
[----:B------:R-:W0:Y:S01]  /*0050*/  S2R R6, SR_TID.X ;  /* 0x0000000000067919 */ /* 0x000e220000002100 */
[----:B------:R-:W2:Y:S01]  /*0060*/  LDCU.64 UR6, c[0x0][0x358] ;  /* 0x00006b00ff0677ac */ /* 0x000ea20008000a00 */
[----:B0-----:R-:W-:-:S04]  /*0070*/  IMAD R7, R7, UR8, R6 ;  /* 0x0000000807077c24 */ /* 0x001fc8000f8e0206 */
[C---:B-1----:R-:W-:Y:S01]  /*0080*/  IMAD.WIDE R2, R7.reuse, 0x4, R4 ;  /* 0x0000000407027825 */ /* 0x042fe200078e0204 */
[----:B------:R-:W-:-:S04]  /*0090*/  ISETP.GE.AND P0, PT, R7, 0x1, PT ;  /* 0x000000010700780c */ /* 0x000fc80003f06270 */
[----:B------:R-:W-:-:S13]  /*00a0*/  ISETP.NE.OR P0, PT, R6, RZ, !P0 ;  /* 0x000000ff0600720c */ /* 0x000fda0004705670 */
[----:B--2---:R-:W-:Y:S05]  /*00b0*/  @P0 BRA `(.L_x_1) ;  /* 0x0000000000200947 */ /* 0x004fea0003800000 */
[----:B------:R-:W-:-:S04]  /*00c0*/  VIADD R9, R7, 0xffffffff ;  /* 0xffffffff07097836 */ /* 0x000fc80000000000 */
[----:B------:R-:W-:-:S06]  /*00d0*/  IMAD.WIDE.U32 R4, R9, 0x4, R4 ;  /* 0x0000000409047825 */ /* 0x000fcc00078e0004 */
[----:B------:R-:W2:Y:S01]  /*00e0*/  LDG.E R4, desc[UR6][R4.64] ;  /* 0x0000000604047981 */ /* 0x000ea2000c1e1900 */
[----:B------:R-:W0:Y:S01]  /*00f0*/  S2UR UR5, SR_CgaCtaId ;  /* 0x00000000000579c3 */ /* 0x000e220000008800 */
[----:B------:R-:W-:Y:S02]  /*0100*/  UMOV UR4, 0x400 ;  /* 0x0000040000047882 */ /* 0x000fe40000000000 */
[----:B0-----:R-:W-:-:S09]  /*0110*/  ULEA UR4, UR5, UR4, 0x18 ;  /* 0x0000000405047291 */ /* 0x001fd2000f8ec0ff */
[----:B--2---:R1:W-:Y:S01]  /*0120*/  STS [UR4], R4 ;  /* 0x00000004ff007988 */ /* 0x0043e20008000804 */
[----:B------:R-:W-:Y:S05]  /*0130*/  BRA `(.L_x_2) ;  /* 0x00000000002c7947 */ /* 0x000fea0003800000 */
.L_x_1:
[----:B------:R-:W0:Y:S01]  /*0140*/  LDCU UR5, c[0x0][0x380] ;  /* 0x00007000ff0577ac */ /* 0x000e220008000800 */
[----:B------:R-:W-:Y:S01]  /*0150*/  VIADD R0, R7, 0x1 ;  /* 0x0000000107007836 */ /* 0x000fe20000000000 */
[----:B------:R-:W-:-:S04]  /*0160*/  UIADD3 UR4, UPT, UPT, UR8, -0x1, URZ ;  /* 0xffffffff08047890 */ /* 0x000fc8000fffe0ff */
[----:B0-----:R-:W-:-:S04]  /*0170*/  ISETP.GE.AND P0, PT, R0, UR5, PT ;  /* 0x0000000500007c0c */ /* 0x001fc8000bf06270 */
[----:B------:R-:W-:-:S13]  /*0180*/  ISETP.NE.OR P0, PT, R6, UR4, P0 ;  /* 0x0000000406007c0c */ /* 0x000fda0008705670 */
[----:B------:R-:W-:Y:S05]  /*0190*/  @P0 BRA `(.L_x_2) ;  /* 0x0000000000140947 */ /* 0x000fea0003800000 */
[----:B------:R-:W2:Y:S01]  /*01a0*/  LDG.E R0, desc[UR6][R2.64+0x4] ;  /* 0x0000040602007981 */ /* 0x000ea2000c1e1900 */
[----:B------:R-:W0:Y:S01]  /*01b0*/  S2UR UR5, SR_CgaCtaId ;  /* 0x00000000000579c3 */ /* 0x000e220000008800 */
[----:B------:R-:W-:Y:S02]  /*01c0*/  UMOV UR4, 0x400 ;  /* 0x0000040000047882 */ /* 0x000fe40000000000 */
[----:B0-----:R-:W-:-:S09]  /*01d0*/  ULEA UR4, UR5, UR4, 0x18 ;  /* 0x0000000405047291 */ /* 0x001fd2000f8ec0ff */
[----:B--2---:R0:W-:Y:S03]  /*01e0*/  STS [UR4+0x804], R0 ;  /* 0x00080400ff007988 */ /* 0x0041e60008000804 */
.L_x_2:
[----:B------:R-:W-:Y:S05]  /*01f0*/  BSYNC.RECONVERGENT B0 ;  /* 0x0000000000007941 */ /* 0x000fea0003800200 */
.L_x_0:
[----:B0-----:R0:W2:Y:S01]  /*0200*/  LDG.E R0, desc[UR6][R2.64] ;  /* 0x0000000602007981 */ /* 0x0010a2000c1e1900 */
[----:B------:R-:W3:Y:S01]  /*0210*/  S2UR UR5, SR_CgaCtaId ;  /* 0x00000000000579c3 */ /* 0x000ee20000008800 */
[----:B------:R-:W-:-:S07]  /*0220*/  UMOV UR4, 0x400 ;  /* 0x0000040000047882 */ /* 0x000fce0000000000 */
[----:B-1----:R-:W0:Y:S01]  /*0230*/  LDC.64 R4, c[0x0][0x390] ;  /* 0x0000e400ff047b82 */ /* 0x002e220000000a00 */
[----:B---3--:R-:W-:-:S06]  /*0240*/  ULEA UR4, UR5, UR4, 0x18 ;  /* 0x0000000405047291 */ /* 0x008fcc000f8ec0ff */
[----:B------:R-:W-:Y:S01]  /*0250*/  LEA R9, R6, UR4, 0x2 ;  /* 0x0000000406097c11 */ /* 0x000fe2000f8e10ff */
[----:B0-----:R-:W-:-:S04]  /*0260*/  IMAD.WIDE R2, R7, 0x4, R4 ;  /* 0x0000000407027825 */ /* 0x001fc800078e0204 */
[----:B--2---:R-:W-:Y:S01]  /*0270*/  STS [R9+0x4], R0 ;  /* 0x0000040009007388 */ /* 0x004fe20000000800 */
[----:B------:R-:W-:Y:S06]  /*0280*/  BAR.SYNC.DEFER_BLOCKING 0x0 ;  /* 0x0000000000007b1d */ /* 0x000fec0000010000 */
[----:B------:R-:W-:Y:S04]  /*0290*/  LDS R6, [R9] ;  /* 0x0000000009067984 */ /* 0x000fe80000000800 */
[----:B------:R-:W-:Y:S04]  /*02a0*/  LDS R11, [R9+0x4] ;  /* 0x00000400090b7984 */ /* 0x000fe80000000800 */
[----:B------:R-:W0:Y:S02]  /*02b0*/  LDS R8, [R9+0x8] ;  /* 0x0000080009087984 */ /* 0x000e240000000800 */
[----:B0-----:R-:W-:-:S05]  /*02c0*/  IADD3 R11, PT, PT, R8, R11, R6 ;  /* 0x0000000b080b7210 */ /* 0x001fca0007ffe006 */
[----:B------:R-:W-:Y:S01]  /*02d0*/  STG.E desc[UR6][R2.64], R11 ;  /* 0x0000000b02007986 */ /* 0x000fe2000c101906 */
[----:B------:R-:W-:Y:S05]  /*02e0*/  EXIT ;  /* 0x000000000000794d */ /* 0x000fea0003800000 */
.L_x_3:
[----:B------:R-:W-:-:S00]  /*02f0*/  BRA `(.L_x_3) ;  /* 0xfffffffc00fc7947 */ /* 0x000fc0000383ffff */
[----:B------:R-:W-:-:S00]  /*0300*/  NOP ;  /* 0x0000000000007918 */ /* 0x000fc00000000000 */
[----:B------:R-:W-:-:S00]  /*0310*/  NOP ;  /* 0x0000000000007918 */ /* 0x000fc00000000000 */
[----:B------:R-:W-:-:S00]  /*0320*/  NOP ;  /* 0x0000000000007918 */ /* 0x000fc00000000000 */
[----:B------:R-:W-:-:S00]  /*0330*/  NOP ;  /* 0x0000000000007918 */ /* 0x000fc00000000000 */
[----:B------:R-:W-:-:S00]  /*0340*/  NOP ;  /* 0x0000000000007918 */ /* 0x000fc00000000000 */
[----:B------:R-:W-:-:S00]  /*0350*/  NOP ;  /* 0x0000000000007918 */ /* 0x000fc00000000000 */
[----:B------:R-:W-:-:S00]  /*0360*/  NOP ;  /* 0x0000000000007918 */ /* 0x000fc00000000000 */
[----:B------:R-:W-:-:S00]  /*0370*/  NOP ;  /* 0x0000000000007918 */ /* 0x000fc00000000000 */
.L_x_4:


//--------------------- .nv.shared._Z15ComputeThreeSumiPiS_ --------------------------
	.section	.nv.shared._Z15ComputeThreeSumiPiS_,"aw",@nobits
	.sectionflags	@""
	.align	4
.nv.shared._Z15ComputeThreeSumiPiS_:
	.zero		3080


//--------------------- .nv.shared.reserved.0     --------------------------
	.section	.nv.shared.reserved.0,"aw",@nobits
	.weak		__nv_reservedSMEM_offset_0_alias
	.size		__nv_reservedSMEM_offset_0_alias, 0, 64
	.other		__nv_reservedSMEM_offset_0_alias,@"STO_CUDA_RESERVED_SHARED STV_DEFAULT"
__nv_reservedSMEM_offset_0_alias:
	.zero		0
	.zero		64


//--------------------- .nv.constant0._Z15ComputeThreeSumiPiS_ --------------------------
	.section	.nv.constant0._Z15ComputeThreeSumiPiS_,"a",@progbits
	.sectionflags	@""
	.align	4
.nv.constant0._Z15ComputeThreeSumiPiS_:
	.zero		920


//--------------------- SYMBOLS --------------------------

	.type		.nv.reservedSmem.offset0,@object
	.size		.nv.reservedSmem.offset0,0x4
	.type		.nv.reservedSmem.cap,@object
	.size		.nv.reservedSmem.cap,0x4
